//
// Generated by NVIDIA NVVM Compiler
//
// Compiler Build ID: CL-36424714
// Cuda compilation tools, release 13.0, V13.0.88
// Based on NVVM 20.0.0
//

.version 9.0
.target sm_100
.address_size 64

	// .globl	_Z12matmul_naivePKfS0_Pfiii
// _ZZ12matmul_tiledPKfS0_PfiE5tileA has been demoted
// _ZZ12matmul_tiledPKfS0_PfiE5tileB has been demoted

.visible .entry _Z12matmul_naivePKfS0_Pfiii(
	.param .u64 .ptr .align 1 _Z12matmul_naivePKfS0_Pfiii_param_0,
	.param .u64 .ptr .align 1 _Z12matmul_naivePKfS0_Pfiii_param_1,
	.param .u64 .ptr .align 1 _Z12matmul_naivePKfS0_Pfiii_param_2,
	.param .u32 _Z12matmul_naivePKfS0_Pfiii_param_3,
	.param .u32 _Z12matmul_naivePKfS0_Pfiii_param_4,
	.param .u32 _Z12matmul_naivePKfS0_Pfiii_param_5
)
{
	.reg .pred 	%p<13>;
	.reg .b32 	%r<46>;
	.reg .b32 	%f<68>;
	.reg .b64 	%rd<40>;

	ld.param.u64 	%rd5, [_Z12matmul_naivePKfS0_Pfiii_param_0];
	ld.param.u64 	%rd6, [_Z12matmul_naivePKfS0_Pfiii_param_1];
	ld.param.u64 	%rd4, [_Z12matmul_naivePKfS0_Pfiii_param_2];
	ld.param.u32 	%r22, [_Z12matmul_naivePKfS0_Pfiii_param_3];
	ld.param.u32 	%r20, [_Z12matmul_naivePKfS0_Pfiii_param_4];
	ld.param.u32 	%r23, [_Z12matmul_naivePKfS0_Pfiii_param_5];
	cvta.to.global.u64 	%rd1, %rd6;
	cvta.to.global.u64 	%rd2, %rd5;
	mov.u32 	%r24, %ctaid.x;
	mov.u32 	%r25, %ntid.x;
	mov.u32 	%r26, %tid.x;
	mad.lo.s32 	%r1, %r24, %r25, %r26;
	mov.u32 	%r27, %ctaid.y;
	mov.u32 	%r28, %ntid.y;
	mov.u32 	%r29, %tid.y;
	mad.lo.s32 	%r30, %r27, %r28, %r29;
	setp.ge.s32 	%p1, %r1, %r22;
	setp.ge.s32 	%p2, %r30, %r23;
	or.pred  	%p3, %p1, %p2;
	@%p3 bra 	$L__BB0_14;
	setp.lt.s32 	%p4, %r20, 1;
	mov.f32 	%f67, 0f00000000;
	@%p4 bra 	$L__BB0_13;
	mul.lo.s32 	%r3, %r20, %r1;
	and.b32  	%r4, %r20, 7;
	setp.lt.u32 	%p5, %r20, 8;
	mov.f32 	%f67, 0f00000000;
	mov.b32 	%r44, 0;
	@%p5 bra 	$L__BB0_5;
	and.b32  	%r44, %r20, 2147483640;
	neg.s32 	%r42, %r44;
	shl.b32 	%r7, %r23, 3;
	add.s64 	%rd3, %rd2, 16;
	mov.f32 	%f67, 0f00000000;
	mul.wide.s32 	%rd11, %r23, 4;
	mov.u32 	%r40, %r3;
	mov.u32 	%r41, %r30;
$L__BB0_4:
	.pragma "nounroll";
	mul.wide.s32 	%rd7, %r40, 4;
	add.s64 	%rd8, %rd3, %rd7;
	ld.global.f32 	%f17, [%rd8+-16];
	mul.wide.s32 	%rd9, %r41, 4;
	add.s64 	%rd10, %rd1, %rd9;
	ld.global.f32 	%f18, [%rd10];
	fma.rn.f32 	%f19, %f17, %f18, %f67;
	ld.global.f32 	%f20, [%rd8+-12];
	add.s64 	%rd12, %rd10, %rd11;
	ld.global.f32 	%f21, [%rd12];
	fma.rn.f32 	%f22, %f20, %f21, %f19;
	ld.global.f32 	%f23, [%rd8+-8];
	add.s64 	%rd13, %rd12, %rd11;
	ld.global.f32 	%f24, [%rd13];
	fma.rn.f32 	%f25, %f23, %f24, %f22;
	ld.global.f32 	%f26, [%rd8+-4];
	add.s64 	%rd14, %rd13, %rd11;
	ld.global.f32 	%f27, [%rd14];
	fma.rn.f32 	%f28, %f26, %f27, %f25;
	ld.global.f32 	%f29, [%rd8];
	add.s64 	%rd15, %rd14, %rd11;
	ld.global.f32 	%f30, [%rd15];
	fma.rn.f32 	%f31, %f29, %f30, %f28;
	ld.global.f32 	%f32, [%rd8+4];
	add.s64 	%rd16, %rd15, %rd11;
	ld.global.f32 	%f33, [%rd16];
	fma.rn.f32 	%f34, %f32, %f33, %f31;
	ld.global.f32 	%f35, [%rd8+8];
	add.s64 	%rd17, %rd16, %rd11;
	ld.global.f32 	%f36, [%rd17];
	fma.rn.f32 	%f37, %f35, %f36, %f34;
	ld.global.f32 	%f38, [%rd8+12];
	add.s64 	%rd18, %rd17, %rd11;
	ld.global.f32 	%f39, [%rd18];
	fma.rn.f32 	%f67, %f38, %f39, %f37;
	add.s32 	%r42, %r42, 8;
	add.s32 	%r41, %r41, %r7;
	add.s32 	%r40, %r40, 8;
	setp.ne.s32 	%p6, %r42, 0;
	@%p6 bra 	$L__BB0_4;
$L__BB0_5:
	setp.eq.s32 	%p7, %r4, 0;
	@%p7 bra 	$L__BB0_13;
	and.b32  	%r15, %r20, 3;
	setp.lt.u32 	%p8, %r4, 4;
	@%p8 bra 	$L__BB0_8;
	add.s32 	%r32, %r44, %r3;
	mul.wide.s32 	%rd19, %r32, 4;
	add.s64 	%rd20, %rd2, %rd19;
	ld.global.f32 	%f41, [%rd20];
	mad.lo.s32 	%r33, %r44, %r23, %r30;
	mul.wide.s32 	%rd21, %r33, 4;
	add.s64 	%rd22, %rd1, %rd21;
	ld.global.f32 	%f42, [%rd22];
	fma.rn.f32 	%f43, %f41, %f42, %f67;
	ld.global.f32 	%f44, [%rd20+4];
	mul.wide.s32 	%rd23, %r23, 4;
	add.s64 	%rd24, %rd22, %rd23;
	ld.global.f32 	%f45, [%rd24];
	fma.rn.f32 	%f46, %f44, %f45, %f43;
	ld.global.f32 	%f47, [%rd20+8];
	add.s64 	%rd25, %rd24, %rd23;
	ld.global.f32 	%f48, [%rd25];
	fma.rn.f32 	%f49, %f47, %f48, %f46;
	ld.global.f32 	%f50, [%rd20+12];
	add.s64 	%rd26, %rd25, %rd23;
	ld.global.f32 	%f51, [%rd26];
	fma.rn.f32 	%f67, %f50, %f51, %f49;
	add.s32 	%r44, %r44, 4;
$L__BB0_8:
	setp.eq.s32 	%p9, %r15, 0;
	@%p9 bra 	$L__BB0_13;
	setp.eq.s32 	%p10, %r15, 1;
	@%p10 bra 	$L__BB0_11;
	add.s32 	%r34, %r44, %r3;
	mul.wide.s32 	%rd27, %r34, 4;
	add.s64 	%rd28, %rd2, %rd27;
	ld.global.f32 	%f53, [%rd28];
	mad.lo.s32 	%r35, %r44, %r23, %r30;
	mul.wide.s32 	%rd29, %r35, 4;
	add.s64 	%rd30, %rd1, %rd29;
	ld.global.f32 	%f54, [%rd30];
	fma.rn.f32 	%f55, %f53, %f54, %f67;
	ld.global.f32 	%f56, [%rd28+4];
	mul.wide.s32 	%rd31, %r23, 4;
	add.s64 	%rd32, %rd30, %rd31;
	ld.global.f32 	%f57, [%rd32];
	fma.rn.f32 	%f67, %f56, %f57, %f55;
	add.s32 	%r44, %r44, 2;
$L__BB0_11:
	and.b32  	%r36, %r20, 1;
	setp.eq.b32 	%p11, %r36, 1;
	not.pred 	%p12, %p11;
	@%p12 bra 	$L__BB0_13;
	add.s32 	%r37, %r44, %r3;
	mul.wide.s32 	%rd33, %r37, 4;
	add.s64 	%rd34, %rd2, %rd33;
	ld.global.f32 	%f58, [%rd34];
	mad.lo.s32 	%r38, %r44, %r23, %r30;
	mul.wide.s32 	%rd35, %r38, 4;
	add.s64 	%rd36, %rd1, %rd35;
	ld.global.f32 	%f59, [%rd36];
	fma.rn.f32 	%f67, %f58, %f59, %f67;
$L__BB0_13:
	mad.lo.s32 	%r39, %r23, %r1, %r30;
	cvta.to.global.u64 	%rd37, %rd4;
	mul.wide.s32 	%rd38, %r39, 4;
	add.s64 	%rd39, %rd37, %rd38;
	st.global.f32 	[%rd39], %f67;
$L__BB0_14:
	ret;

}
	// .globl	_Z15matmul_gmemcoalPKfS0_Pfiii
.visible .entry _Z15matmul_gmemcoalPKfS0_Pfiii(
	.param .u64 .ptr .align 1 _Z15matmul_gmemcoalPKfS0_Pfiii_param_0,
	.param .u64 .ptr .align 1 _Z15matmul_gmemcoalPKfS0_Pfiii_param_1,
	.param .u64 .ptr .align 1 _Z15matmul_gmemcoalPKfS0_Pfiii_param_2,
	.param .u32 _Z15matmul_gmemcoalPKfS0_Pfiii_param_3,
	.param .u32 _Z15matmul_gmemcoalPKfS0_Pfiii_param_4,
	.param .u32 _Z15matmul_gmemcoalPKfS0_Pfiii_param_5
)
{
	.reg .pred 	%p<13>;
	.reg .b32 	%r<47>;
	.reg .b32 	%f<68>;
	.reg .b64 	%rd<40>;

	ld.param.u64 	%rd5, [_Z15matmul_gmemcoalPKfS0_Pfiii_param_0];
	ld.param.u64 	%rd6, [_Z15matmul_gmemcoalPKfS0_Pfiii_param_1];
	ld.param.u64 	%rd4, [_Z15matmul_gmemcoalPKfS0_Pfiii_param_2];
	ld.param.u32 	%r22, [_Z15matmul_gmemcoalPKfS0_Pfiii_param_3];
	ld.param.u32 	%r20, [_Z15matmul_gmemcoalPKfS0_Pfiii_param_4];
	ld.param.u32 	%r23, [_Z15matmul_gmemcoalPKfS0_Pfiii_param_5];
	cvta.to.global.u64 	%rd1, %rd6;
	cvta.to.global.u64 	%rd2, %rd5;
	mov.u32 	%r24, %ctaid.x;
	shl.b32 	%r25, %r24, 5;
	mov.u32 	%r26, %tid.x;
	shr.u32 	%r27, %r26, 5;
	or.b32  	%r1, %r25, %r27;
	mov.u32 	%r28, %ctaid.y;
	shl.b32 	%r29, %r28, 5;
	and.b32  	%r30, %r26, 31;
	or.b32  	%r31, %r29, %r30;
	setp.ge.s32 	%p1, %r1, %r22;
	setp.ge.s32 	%p2, %r31, %r23;
	or.pred  	%p3, %p1, %p2;
	@%p3 bra 	$L__BB1_14;
	setp.lt.s32 	%p4, %r20, 1;
	mov.f32 	%f67, 0f00000000;
	@%p4 bra 	$L__BB1_13;
	mul.lo.s32 	%r3, %r20, %r1;
	and.b32  	%r4, %r20, 7;
	setp.lt.u32 	%p5, %r20, 8;
	mov.f32 	%f67, 0f00000000;
	mov.b32 	%r45, 0;
	@%p5 bra 	$L__BB1_5;
	and.b32  	%r45, %r20, 2147483640;
	neg.s32 	%r43, %r45;
	shl.b32 	%r7, %r23, 3;
	add.s64 	%rd3, %rd2, 16;
	mov.f32 	%f67, 0f00000000;
	mul.wide.s32 	%rd11, %r23, 4;
	mov.u32 	%r41, %r3;
	mov.u32 	%r42, %r31;
$L__BB1_4:
	.pragma "nounroll";
	mul.wide.s32 	%rd7, %r41, 4;
	add.s64 	%rd8, %rd3, %rd7;
	ld.global.f32 	%f17, [%rd8+-16];
	mul.wide.s32 	%rd9, %r42, 4;
	add.s64 	%rd10, %rd1, %rd9;
	ld.global.f32 	%f18, [%rd10];
	fma.rn.f32 	%f19, %f17, %f18, %f67;
	ld.global.f32 	%f20, [%rd8+-12];
	add.s64 	%rd12, %rd10, %rd11;
	ld.global.f32 	%f21, [%rd12];
	fma.rn.f32 	%f22, %f20, %f21, %f19;
	ld.global.f32 	%f23, [%rd8+-8];
	add.s64 	%rd13, %rd12, %rd11;
	ld.global.f32 	%f24, [%rd13];
	fma.rn.f32 	%f25, %f23, %f24, %f22;
	ld.global.f32 	%f26, [%rd8+-4];
	add.s64 	%rd14, %rd13, %rd11;
	ld.global.f32 	%f27, [%rd14];
	fma.rn.f32 	%f28, %f26, %f27, %f25;
	ld.global.f32 	%f29, [%rd8];
	add.s64 	%rd15, %rd14, %rd11;
	ld.global.f32 	%f30, [%rd15];
	fma.rn.f32 	%f31, %f29, %f30, %f28;
	ld.global.f32 	%f32, [%rd8+4];
	add.s64 	%rd16, %rd15, %rd11;
	ld.global.f32 	%f33, [%rd16];
	fma.rn.f32 	%f34, %f32, %f33, %f31;
	ld.global.f32 	%f35, [%rd8+8];
	add.s64 	%rd17, %rd16, %rd11;
	ld.global.f32 	%f36, [%rd17];
	fma.rn.f32 	%f37, %f35, %f36, %f34;
	ld.global.f32 	%f38, [%rd8+12];
	add.s64 	%rd18, %rd17, %rd11;
	ld.global.f32 	%f39, [%rd18];
	fma.rn.f32 	%f67, %f38, %f39, %f37;
	add.s32 	%r43, %r43, 8;
	add.s32 	%r42, %r42, %r7;
	add.s32 	%r41, %r41, 8;
	setp.ne.s32 	%p6, %r43, 0;
	@%p6 bra 	$L__BB1_4;
$L__BB1_5:
	setp.eq.s32 	%p7, %r4, 0;
	@%p7 bra 	$L__BB1_13;
	and.b32  	%r15, %r20, 3;
	setp.lt.u32 	%p8, %r4, 4;
	@%p8 bra 	$L__BB1_8;
	add.s32 	%r33, %r45, %r3;
	mul.wide.s32 	%rd19, %r33, 4;
	add.s64 	%rd20, %rd2, %rd19;
	ld.global.f32 	%f41, [%rd20];
	mad.lo.s32 	%r34, %r45, %r23, %r31;
	mul.wide.s32 	%rd21, %r34, 4;
	add.s64 	%rd22, %rd1, %rd21;
	ld.global.f32 	%f42, [%rd22];
	fma.rn.f32 	%f43, %f41, %f42, %f67;
	ld.global.f32 	%f44, [%rd20+4];
	mul.wide.s32 	%rd23, %r23, 4;
	add.s64 	%rd24, %rd22, %rd23;
	ld.global.f32 	%f45, [%rd24];
	fma.rn.f32 	%f46, %f44, %f45, %f43;
	ld.global.f32 	%f47, [%rd20+8];
	add.s64 	%rd25, %rd24, %rd23;
	ld.global.f32 	%f48, [%rd25];
	fma.rn.f32 	%f49, %f47, %f48, %f46;
	ld.global.f32 	%f50, [%rd20+12];
	add.s64 	%rd26, %rd25, %rd23;
	ld.global.f32 	%f51, [%rd26];
	fma.rn.f32 	%f67, %f50, %f51, %f49;
	add.s32 	%r45, %r45, 4;
$L__BB1_8:
	setp.eq.s32 	%p9, %r15, 0;
	@%p9 bra 	$L__BB1_13;
	setp.eq.s32 	%p10, %r15, 1;
	@%p10 bra 	$L__BB1_11;
	add.s32 	%r35, %r45, %r3;
	mul.wide.s32 	%rd27, %r35, 4;
	add.s64 	%rd28, %rd2, %rd27;
	ld.global.f32 	%f53, [%rd28];
	mad.lo.s32 	%r36, %r45, %r23, %r31;
	mul.wide.s32 	%rd29, %r36, 4;
	add.s64 	%rd30, %rd1, %rd29;
	ld.global.f32 	%f54, [%rd30];
	fma.rn.f32 	%f55, %f53, %f54, %f67;
	ld.global.f32 	%f56, [%rd28+4];
	mul.wide.s32 	%rd31, %r23, 4;
	add.s64 	%rd32, %rd30, %rd31;
	ld.global.f32 	%f57, [%rd32];
	fma.rn.f32 	%f67, %f56, %f57, %f55;
	add.s32 	%r45, %r45, 2;
$L__BB1_11:
	and.b32  	%r37, %r20, 1;
	setp.eq.b32 	%p11, %r37, 1;
	not.pred 	%p12, %p11;
	@%p12 bra 	$L__BB1_13;
	add.s32 	%r38, %r45, %r3;
	mul.wide.s32 	%rd33, %r38, 4;
	add.s64 	%rd34, %rd2, %rd33;
	ld.global.f32 	%f58, [%rd34];
	mad.lo.s32 	%r39, %r45, %r23, %r31;
	mul.wide.s32 	%rd35, %r39, 4;
	add.s64 	%rd36, %rd1, %rd35;
	ld.global.f32 	%f59, [%rd36];
	fma.rn.f32 	%f67, %f58, %f59, %f67;
$L__BB1_13:
	mad.lo.s32 	%r40, %r23, %r1, %r31;
	cvta.to.global.u64 	%rd37, %rd4;
	mul.wide.s32 	%rd38, %r40, 4;
	add.s64 	%rd39, %rd37, %rd38;
	st.global.f32 	[%rd39], %f67;
$L__BB1_14:
	ret;

}
	// .globl	_Z12matmul_tiledPKfS0_Pfi
.visible .entry _Z12matmul_tiledPKfS0_Pfi(
	.param .u64 .ptr .align 1 _Z12matmul_tiledPKfS0_Pfi_param_0,
	.param .u64 .ptr .align 1 _Z12matmul_tiledPKfS0_Pfi_param_1,
	.param .u64 .ptr .align 1 _Z12matmul_tiledPKfS0_Pfi_param_2,
	.param .u32 _Z12matmul_tiledPKfS0_Pfi_param_3
)
{
	.reg .pred 	%p<8>;
	.reg .b32 	%r<43>;
	.reg .b32 	%f<63>;
	.reg .b64 	%rd<13>;
	// demoted variable
	.shared .align 4 .b8 _ZZ12matmul_tiledPKfS0_PfiE5tileA[1024];
	// demoted variable
	.shared .align 4 .b8 _ZZ12matmul_tiledPKfS0_PfiE5tileB[1024];
	ld.param.u64 	%rd3, [_Z12matmul_tiledPKfS0_Pfi_param_0];
	ld.param.u64 	%rd4, [_Z12matmul_tiledPKfS0_Pfi_param_1];
	ld.param.u64 	%rd5, [_Z12matmul_tiledPKfS0_Pfi_param_2];
	ld.param.u32 	%r24, [_Z12matmul_tiledPKfS0_Pfi_param_3];
	mov.u32 	%r25, %ctaid.y;
	shl.b32 	%r26, %r25, 4;
	mov.u32 	%r40, %tid.y;
	add.s32 	%r2, %r26, %r40;
	mov.u32 	%r27, %ctaid.x;
	shl.b32 	%r3, %r27, 4;
	mov.u32 	%r38, %tid.x;
	add.s32 	%r5, %r3, %r38;
	setp.lt.s32 	%p1, %r24, 1;
	mov.f32 	%f62, 0f00000000;
	@%p1 bra 	$L__BB2_7;
	add.s32 	%r28, %r24, 15;
	shr.u32 	%r29, %r28, 4;
	shl.b32 	%r30, %r40, 6;
	mov.u32 	%r31, _ZZ12matmul_tiledPKfS0_PfiE5tileA;
	add.s32 	%r6, %r31, %r30;
	shl.b32 	%r32, %r38, 2;
	add.s32 	%r7, %r6, %r32;
	mov.u32 	%r33, _ZZ12matmul_tiledPKfS0_PfiE5tileB;
	add.s32 	%r9, %r33, %r32;
	add.s32 	%r8, %r9, %r30;
	neg.s32 	%r42, %r29;
	mad.lo.s32 	%r34, %r40, %r24, %r38;
	add.s32 	%r41, %r34, %r3;
	shl.b32 	%r12, %r24, 4;
	mad.lo.s32 	%r39, %r24, %r2, %r38;
	cvta.to.global.u64 	%rd1, %rd3;
	cvta.to.global.u64 	%rd2, %rd4;
	mov.f32 	%f62, 0f00000000;
$L__BB2_2:
	max.u32 	%r35, %r2, %r38;
	setp.ge.u32 	%p2, %r35, %r24;
	mov.f32 	%f60, 0f00000000;
	@%p2 bra 	$L__BB2_4;
	mul.wide.u32 	%rd6, %r39, 4;
	add.s64 	%rd7, %rd1, %rd6;
	ld.global.f32 	%f60, [%rd7];
$L__BB2_4:
	setp.ge.s32 	%p3, %r5, %r24;
	st.shared.f32 	[%r7], %f60;
	setp.ge.u32 	%p4, %r40, %r24;
	mov.f32 	%f61, 0f00000000;
	or.pred  	%p5, %p3, %p4;
	@%p5 bra 	$L__BB2_6;
	mul.wide.u32 	%rd8, %r41, 4;
	add.s64 	%rd9, %rd2, %rd8;
	ld.global.f32 	%f61, [%rd9];
$L__BB2_6:
	st.shared.f32 	[%r8], %f61;
	bar.sync 	0;
	ld.shared.f32 	%f12, [%r6];
	ld.shared.f32 	%f13, [%r9];
	fma.rn.f32 	%f14, %f12, %f13, %f62;
	ld.shared.f32 	%f15, [%r6+4];
	ld.shared.f32 	%f16, [%r9+64];
	fma.rn.f32 	%f17, %f15, %f16, %f14;
	ld.shared.f32 	%f18, [%r6+8];
	ld.shared.f32 	%f19, [%r9+128];
	fma.rn.f32 	%f20, %f18, %f19, %f17;
	ld.shared.f32 	%f21, [%r6+12];
	ld.shared.f32 	%f22, [%r9+192];
	fma.rn.f32 	%f23, %f21, %f22, %f20;
	ld.shared.f32 	%f24, [%r6+16];
	ld.shared.f32 	%f25, [%r9+256];
	fma.rn.f32 	%f26, %f24, %f25, %f23;
	ld.shared.f32 	%f27, [%r6+20];
	ld.shared.f32 	%f28, [%r9+320];
	fma.rn.f32 	%f29, %f27, %f28, %f26;
	ld.shared.f32 	%f30, [%r6+24];
	ld.shared.f32 	%f31, [%r9+384];
	fma.rn.f32 	%f32, %f30, %f31, %f29;
	ld.shared.f32 	%f33, [%r6+28];
	ld.shared.f32 	%f34, [%r9+448];
	fma.rn.f32 	%f35, %f33, %f34, %f32;
	ld.shared.f32 	%f36, [%r6+32];
	ld.shared.f32 	%f37, [%r9+512];
	fma.rn.f32 	%f38, %f36, %f37, %f35;
	ld.shared.f32 	%f39, [%r6+36];
	ld.shared.f32 	%f40, [%r9+576];
	fma.rn.f32 	%f41, %f39, %f40, %f38;
	ld.shared.f32 	%f42, [%r6+40];
	ld.shared.f32 	%f43, [%r9+640];
	fma.rn.f32 	%f44, %f42, %f43, %f41;
	ld.shared.f32 	%f45, [%r6+44];
	ld.shared.f32 	%f46, [%r9+704];
	fma.rn.f32 	%f47, %f45, %f46, %f44;
	ld.shared.f32 	%f48, [%r6+48];
	ld.shared.f32 	%f49, [%r9+768];
	fma.rn.f32 	%f50, %f48, %f49, %f47;
	ld.shared.f32 	%f51, [%r6+52];
	ld.shared.f32 	%f52, [%r9+832];
	fma.rn.f32 	%f53, %f51, %f52, %f50;
	ld.shared.f32 	%f54, [%r6+56];
	ld.shared.f32 	%f55, [%r9+896];
	fma.rn.f32 	%f56, %f54, %f55, %f53;
	ld.shared.f32 	%f57, [%r6+60];
	ld.shared.f32 	%f58, [%r9+960];
	fma.rn.f32 	%f62, %f57, %f58, %f56;
	bar.sync 	0;
	add.s32 	%r42, %r42, 1;
	setp.ne.s32 	%p6, %r42, 0;
	add.s32 	%r41, %r41, %r12;
	add.s32 	%r40, %r40, 16;
	add.s32 	%r39, %r39, 16;
	add.s32 	%r38, %r38, 16;
	@%p6 bra 	$L__BB2_2;
$L__BB2_7:
	max.s32 	%r36, %r2, %r5;
	setp.ge.s32 	%p7, %r36, %r24;
	@%p7 bra 	$L__BB2_9;
	mad.lo.s32 	%r37, %r24, %r2, %r5;
	cvta.to.global.u64 	%rd10, %rd5;
	mul.wide.s32 	%rd11, %r37, 4;
	add.s64 	%rd12, %rd10, %rd11;
	st.global.f32 	[%rd12], %f62;
$L__BB2_9:
	ret;

}


// ===== COMPILED SASS (sm_100) =====

	.target	sm_100

	.elftype	@"ET_EXEC"


//--------------------- .note.nv.tkinfo           --------------------------
	.section	.note.nv.tkinfo,"",@"SHT_NOTE"
	.sectionflags	@"SHF_NOTE_NV_TKINFO"
	.tkinfo
        /*0018*/ 	.word	0x00000002
        /*0030*/ 	.string	""
        /*0030*/ 	.string	"ptxas"
        /*0030*/ 	.string	"Cuda compilation tools, release 13.0, V13.0.88"
        /*0030*/ 	.string	"Build cuda_13.0.r13.0/compiler.36424714_0"
        /*0030*/ 	.string	"-arch sm_100 -m 64 "



//--------------------- .note.nv.cuinfo           --------------------------
	.section	.note.nv.cuinfo,"",@"SHT_NOTE"
	.sectionflags	@"SHF_NOTE_NV_CUINFO"
        /*0018*/ 	.short	0x0002
        /*001a*/ 	.short	0x0064
        /*001c*/ 	.short	0x0082
	.zero		2


//--------------------- .nv.info                  --------------------------
	.section	.nv.info,"",@"SHT_CUDA_INFO"
	.align	4


	//----- nvinfo : EIATTR_REGCOUNT
	.align		4
        /*0000*/ 	.byte	0x04, 0x2f
        /*0002*/ 	.short	(.L_1 - .L_0)
	.align		4
.L_0:
        /*0004*/ 	.word	index@(_Z12matmul_naivePKfS0_Pfiii)
        /*0008*/ 	.word	0x00000020


	//----- nvinfo : EIATTR_FRAME_SIZE
	.align		4
.L_1:
        /*000c*/ 	.byte	0x04, 0x11
        /*000e*/ 	.short	(.L_3 - .L_2)
	.align		4
.L_2:
        /*0010*/ 	.word	index@(_Z12matmul_naivePKfS0_Pfiii)
        /*0014*/ 	.word	0x00000000


	//----- nvinfo : EIATTR_REGCOUNT
	.align		4
.L_3:
        /*0018*/ 	.byte	0x04, 0x2f
        /*001a*/ 	.short	(.L_5 - .L_4)
	.align		4
.L_4:
        /*001c*/ 	.word	index@(_Z15matmul_gmemcoalPKfS0_Pfiii)
        /*0020*/ 	.word	0x00000020


	//----- nvinfo : EIATTR_FRAME_SIZE
	.align		4
.L_5:
        /*0024*/ 	.byte	0x04, 0x11
        /*0026*/ 	.short	(.L_7 - .L_6)
	.align		4
.L_6:
        /*0028*/ 	.word	index@(_Z15matmul_gmemcoalPKfS0_Pfiii)
        /*002c*/ 	.word	0x00000000


	//----- nvinfo : EIATTR_REGCOUNT
	.align		4
.L_7:
        /*0030*/ 	.byte	0x04, 0x2f
        /*0032*/ 	.short	(.L_9 - .L_8)
	.align		4
.L_8:
        /*0034*/ 	.word	index@(_Z12matmul_tiledPKfS0_Pfi)
        /*0038*/ 	.word	0x00000020


	//----- nvinfo : EIATTR_FRAME_SIZE
	.align		4
.L_9:
        /*003c*/ 	.byte	0x04, 0x11
        /*003e*/ 	.short	(.L_11 - .L_10)
	.align		4
.L_10:
        /*0040*/ 	.word	index@(_Z12matmul_tiledPKfS0_Pfi)
        /*0044*/ 	.word	0x00000000


	//----- nvinfo : EIATTR_MIN_STACK_SIZE
	.align		4
.L_11:
        /*0048*/ 	.byte	0x04, 0x12
        /*004a*/ 	.short	(.L_13 - .L_12)
	.align		4
.L_12:
        /*004c*/ 	.word	index@(_Z12matmul_tiledPKfS0_Pfi)
        /*0050*/ 	.word	0x00000000


	//----- nvinfo : EIATTR_MIN_STACK_SIZE
	.align		4
.L_13:
        /*0054*/ 	.byte	0x04, 0x12
        /*0056*/ 	.short	(.L_15 - .L_14)
	.align		4
.L_14:
        /*0058*/ 	.word	index@(_Z15matmul_gmemcoalPKfS0_Pfiii)
        /*005c*/ 	.word	0x00000000


	//----- nvinfo : EIATTR_MIN_STACK_SIZE
	.align		4
.L_15:
        /*0060*/ 	.byte	0x04, 0x12
        /*0062*/ 	.short	(.L_17 - .L_16)
	.align		4
.L_16:
        /*0064*/ 	.word	index@(_Z12matmul_naivePKfS0_Pfiii)
        /*0068*/ 	.word	0x00000000
.L_17:


//--------------------- .nv.compat                --------------------------
	.section	.nv.compat,"",@"SHT_CUDA_COMPAT_INFO"
	.align	4
        /*0000*/ 	.byte	0x02, 0x09, 0x00, 0x00, 0x02, 0x02, 0x01, 0x00, 0x02, 0x05, 0x05, 0x00, 0x03, 0x07, 0x01, 0x01
        /*0010*/ 	.byte	0x02, 0x03, 0x00, 0x00, 0x02, 0x06, 0x01, 0x00, 0x04, 0x0b, 0x08, 0x00, 0x09, 0x00, 0x00, 0x00
        /*0020*/ 	.byte	0x00, 0x00, 0x00, 0x00


//--------------------- .nv.info._Z12matmul_tiledPKfS0_Pfi --------------------------
	.section	.nv.info._Z12matmul_tiledPKfS0_Pfi,"",@"SHT_CUDA_INFO"
	.sectionflags	@""
	.align	4


	//----- nvinfo : EIATTR_CUDA_API_VERSION
	.align		4
        /*0000*/ 	.byte	0x04, 0x37
        /*0002*/ 	.short	(.L_19 - .L_18)
.L_18:
        /*0004*/ 	.word	0x00000082


	//----- nvinfo : EIATTR_KPARAM_INFO
	.align		4
.L_19:
        /*0008*/ 	.byte	0x04, 0x17
        /*000a*/ 	.short	(.L_21 - .L_20)
.L_20:
        /*000c*/ 	.word	0x00000000
        /*0010*/ 	.short	0x0003
        /*0012*/ 	.short	0x0018
        /*0014*/ 	.byte	0x00, 0xf0, 0x11, 0x00


	//----- nvinfo : EIATTR_KPARAM_INFO
	.align		4
.L_21:
        /*0018*/ 	.byte	0x04, 0x17
        /*001a*/ 	.short	(.L_23 - .L_22)
.L_22:
        /*001c*/ 	.word	0x00000000
        /*0020*/ 	.short	0x0002
        /*0022*/ 	.short	0x0010
        /*0024*/ 	.byte	0x00, 0xf5, 0x21, 0x00


	//----- nvinfo : EIATTR_KPARAM_INFO
	.align		4
.L_23:
        /*0028*/ 	.byte	0x04, 0x17
        /*002a*/ 	.short	(.L_25 - .L_24)
.L_24:
        /*002c*/ 	.word	0x00000000
        /*0030*/ 	.short	0x0001
        /*0032*/ 	.short	0x0008
        /*0034*/ 	.byte	0x00, 0xf5, 0x21, 0x00


	//----- nvinfo : EIATTR_KPARAM_INFO
	.align		4
.L_25:
        /*0038*/ 	.byte	0x04, 0x17
        /*003a*/ 	.short	(.L_27 - .L_26)
.L_26:
        /*003c*/ 	.word	0x00000000
        /*0040*/ 	.short	0x0000
        /*0042*/ 	.short	0x0000
        /*0044*/ 	.byte	0x00, 0xf5, 0x21, 0x00


	//----- nvinfo : EIATTR_SPARSE_MMA_MASK
	.align		4
.L_27:
        /*0048*/ 	.byte	0x03, 0x50
        /*004a*/ 	.short	0x0000


	//----- nvinfo : EIATTR_MAXREG_COUNT
	.align		4
        /*004c*/ 	.byte	0x03, 0x1b
        /*004e*/ 	.short	0x00ff


	//----- nvinfo : EIATTR_NUM_BARRIERS
	.align		4
        /*0050*/ 	.byte	0x02, 0x4c
        /*0052*/ 	.byte	0x01
	.zero		1


	//----- nvinfo : EIATTR_MERCURY_ISA_VERSION
	.align		4
        /*0054*/ 	.byte	0x03, 0x5f
        /*0056*/ 	.short	0x0101


	//----- nvinfo : EIATTR_VRC_CTA_INIT_COUNT
	.align		4
        /*0058*/ 	.byte	0x02, 0x4a
	.zero		1
	.zero		1


	//----- nvinfo : EIATTR_EXIT_INSTR_OFFSETS
	.align		4
        /*005c*/ 	.byte	0x04, 0x1c
        /*005e*/ 	.short	(.L_29 - .L_28)


	//   ....[0]....
.L_28:
        /*0060*/ 	.word	0x000005c0


	//   ....[1]....
        /*0064*/ 	.word	0x00000610


	//----- nvinfo : EIATTR_CBANK_PARAM_SIZE
	.align		4
.L_29:
        /*0068*/ 	.byte	0x03, 0x19
        /*006a*/ 	.short	0x001c


	//----- nvinfo : EIATTR_PARAM_CBANK
	.align		4
        /*006c*/ 	.byte	0x04, 0x0a
        /*006e*/ 	.short	(.L_31 - .L_30)
	.align		4
.L_30:
        /*0070*/ 	.word	index@(.nv.constant0._Z12matmul_tiledPKfS0_Pfi)
        /*0074*/ 	.short	0x0380
        /*0076*/ 	.short	0x001c


	//----- nvinfo : EIATTR_SW_WAR
	.align		4
.L_31:
        /*0078*/ 	.byte	0x04, 0x36
        /*007a*/ 	.short	(.L_33 - .L_32)
.L_32:
        /*007c*/ 	.word	0x00000008
.L_33:


//--------------------- .nv.info._Z15matmul_gmemcoalPKfS0_Pfiii --------------------------
	.section	.nv.info._Z15matmul_gmemcoalPKfS0_Pfiii,"",@"SHT_CUDA_INFO"
	.sectionflags	@""
	.align	4


	//----- nvinfo : EIATTR_CUDA_API_VERSION
	.align		4
        /*0000*/ 	.byte	0x04, 0x37
        /*0002*/ 	.short	(.L_35 - .L_34)
.L_34:
        /*0004*/ 	.word	0x00000082


	//----- nvinfo : EIATTR_KPARAM_INFO
	.align		4
.L_35:
        /*0008*/ 	.byte	0x04, 0x17
        /*000a*/ 	.short	(.L_37 - .L_36)
.L_36:
        /*000c*/ 	.word	0x00000000
        /*0010*/ 	.short	0x0005
        /*0012*/ 	.short	0x0020
        /*0014*/ 	.byte	0x00, 0xf0, 0x11, 0x00


	//----- nvinfo : EIATTR_KPARAM_INFO
	.align		4
.L_37:
        /*0018*/ 	.byte	0x04, 0x17
        /*001a*/ 	.short	(.L_39 - .L_38)
.L_38:
        /*001c*/ 	.word	0x00000000
        /*0020*/ 	.short	0x0004
        /*0022*/ 	.short	0x001c
        /*0024*/ 	.byte	0x00, 0xf0, 0x11, 0x00


	//----- nvinfo : EIATTR_KPARAM_INFO
	.align		4
.L_39:
        /*0028*/ 	.byte	0x04, 0x17
        /*002a*/ 	.short	(.L_41 - .L_40)
.L_40:
        /*002c*/ 	.word	0x00000000
        /*0030*/ 	.short	0x0003
        /*0032*/ 	.short	0x0018
        /*0034*/ 	.byte	0x00, 0xf0, 0x11, 0x00


	//----- nvinfo : EIATTR_KPARAM_INFO
	.align		4
.L_41:
        /*0038*/ 	.byte	0x04, 0x17
        /*003a*/ 	.short	(.L_43 - .L_42)
.L_42:
        /*003c*/ 	.word	0x00000000
        /*0040*/ 	.short	0x0002
        /*0042*/ 	.short	0x0010
        /*0044*/ 	.byte	0x00, 0xf5, 0x21, 0x00


	//----- nvinfo : EIATTR_KPARAM_INFO
	.align		4
.L_43:
        /*0048*/ 	.byte	0x04, 0x17
        /*004a*/ 	.short	(.L_45 - .L_44)
.L_44:
        /*004c*/ 	.word	0x00000000
        /*0050*/ 	.short	0x0001
        /*0052*/ 	.short	0x0008
        /*0054*/ 	.byte	0x00, 0xf5, 0x21, 0x00


	//----- nvinfo : EIATTR_KPARAM_INFO
	.align		4
.L_45:
        /*0058*/ 	.byte	0x04, 0x17
        /*005a*/ 	.short	(.L_47 - .L_46)
.L_46:
        /*005c*/ 	.word	0x00000000
        /*0060*/ 	.short	0x0000
        /*0062*/ 	.short	0x0000
        /*0064*/ 	.byte	0x00, 0xf5, 0x21, 0x00


	//----- nvinfo : EIATTR_SPARSE_MMA_MASK
	.align		4
.L_47:
        /*0068*/ 	.byte	0x03, 0x50
        /*006a*/ 	.short	0x0000


	//----- nvinfo : EIATTR_MAXREG_COUNT
	.align		4
        /*006c*/ 	.byte	0x03, 0x1b
        /*006e*/ 	.short	0x00ff


	//----- nvinfo : EIATTR_MERCURY_ISA_VERSION
	.align		4
        /*0070*/ 	.byte	0x03, 0x5f
        /*0072*/ 	.short	0x0101


	//----- nvinfo : EIATTR_VRC_CTA_INIT_COUNT
	.align		4
        /*0074*/ 	.byte	0x02, 0x4a
	.zero		1
	.zero		1


	//----- nvinfo : EIATTR_EXIT_INSTR_OFFSETS
	.align		4
        /*0078*/ 	.byte	0x04, 0x1c
        /*007a*/ 	.short	(.L_49 - .L_48)


	//   ....[0]....
.L_48:
        /*007c*/ 	.word	0x000000d0


	//   ....[1]....
        /*0080*/ 	.word	0x00000850


	//----- nvinfo : EIATTR_CBANK_PARAM_SIZE
	.align		4
.L_49:
        /*0084*/ 	.byte	0x03, 0x19
        /*0086*/ 	.short	0x0024


	//----- nvinfo : EIATTR_PARAM_CBANK
	.align		4
        /*0088*/ 	.byte	0x04, 0x0a
        /*008a*/ 	.short	(.L_51 - .L_50)
	.align		4
.L_50:
        /*008c*/ 	.word	index@(.nv.constant0._Z15matmul_gmemcoalPKfS0_Pfiii)
        /*0090*/ 	.short	0x0380
        /*0092*/ 	.short	0x0024


	//----- nvinfo : EIATTR_SW_WAR
	.align		4
.L_51:
        /*0094*/ 	.byte	0x04, 0x36
        /*0096*/ 	.short	(.L_53 - .L_52)
.L_52:
        /*0098*/ 	.word	0x00000008
.L_53:


//--------------------- .nv.info._Z12matmul_naivePKfS0_Pfiii --------------------------
	.section	.nv.info._Z12matmul_naivePKfS0_Pfiii,"",@"SHT_CUDA_INFO"
	.sectionflags	@""
	.align	4


	//----- nvinfo : EIATTR_CUDA_API_VERSION
	.align		4
        /*0000*/ 	.byte	0x04, 0x37
        /*0002*/ 	.short	(.L_55 - .L_54)
.L_54:
        /*0004*/ 	.word	0x00000082


	//----- nvinfo : EIATTR_KPARAM_INFO
	.align		4
.L_55:
        /*0008*/ 	.byte	0x04, 0x17
        /*000a*/ 	.short	(.L_57 - .L_56)
.L_56:
        /*000c*/ 	.word	0x00000000
        /*0010*/ 	.short	0x0005
        /*0012*/ 	.short	0x0020
        /*0014*/ 	.byte	0x00, 0xf0, 0x11, 0x00


	//----- nvinfo : EIATTR_KPARAM_INFO
	.align		4
.L_57:
        /*0018*/ 	.byte	0x04, 0x17
        /*001a*/ 	.short	(.L_59 - .L_58)
.L_58:
        /*001c*/ 	.word	0x00000000
        /*0020*/ 	.short	0x0004
        /*0022*/ 	.short	0x001c
        /*0024*/ 	.byte	0x00, 0xf0, 0x11, 0x00


	//----- nvinfo : EIATTR_KPARAM_INFO
	.align		4
.L_59:
        /*0028*/ 	.byte	0x04, 0x17
        /*002a*/ 	.short	(.L_61 - .L_60)
.L_60:
        /*002c*/ 	.word	0x00000000
        /*0030*/ 	.short	0x0003
        /*0032*/ 	.short	0x0018
        /*0034*/ 	.byte	0x00, 0xf0, 0x11, 0x00


	//----- nvinfo : EIATTR_KPARAM_INFO
	.align		4
.L_61:
        /*0038*/ 	.byte	0x04, 0x17
        /*003a*/ 	.short	(.L_63 - .L_62)
.L_62:
        /*003c*/ 	.word	0x00000000
        /*0040*/ 	.short	0x0002
        /*0042*/ 	.short	0x0010
        /*0044*/ 	.byte	0x00, 0xf5, 0x21, 0x00


	//----- nvinfo : EIATTR_KPARAM_INFO
	.align		4
.L_63:
        /*0048*/ 	.byte	0x04, 0x17
        /*004a*/ 	.short	(.L_65 - .L_64)
.L_64:
        /*004c*/ 	.word	0x00000000
        /*0050*/ 	.short	0x0001
        /*0052*/ 	.short	0x0008
        /*0054*/ 	.byte	0x00, 0xf5, 0x21, 0x00


	//----- nvinfo : EIATTR_KPARAM_INFO
	.align		4
.L_65:
        /*0058*/ 	.byte	0x04, 0x17
        /*005a*/ 	.short	(.L_67 - .L_66)
.L_66:
        /*005c*/ 	.word	0x00000000
        /*0060*/ 	.short	0x0000
        /*0062*/ 	.short	0x0000
        /*0064*/ 	.byte	0x00, 0xf5, 0x21, 0x00


	//----- nvinfo : EIATTR_SPARSE_MMA_MASK
	.align		4
.L_67:
        /*0068*/ 	.byte	0x03, 0x50
        /*006a*/ 	.short	0x0000


	//----- nvinfo : EIATTR_MAXREG_COUNT
	.align		4
        /*006c*/ 	.byte	0x03, 0x1b
        /*006e*/ 	.short	0x00ff


	//----- nvinfo : EIATTR_MERCURY_ISA_VERSION
	.align		4
        /*0070*/ 	.byte	0x03, 0x5f
        /*0072*/ 	.short	0x0101


	//----- nvinfo : EIATTR_VRC_CTA_INIT_COUNT
	.align		4
        /*0074*/ 	.byte	0x02, 0x4a
	.zero		1
	.zero		1


	//----- nvinfo : EIATTR_EXIT_INSTR_OFFSETS
	.align		4
        /*0078*/ 	.byte	0x04, 0x1c
        /*007a*/ 	.short	(.L_69 - .L_68)


	//   ....[0]....
.L_68:
        /*007c*/ 	.word	0x000000d0


	//   ....[1]....
        /*0080*/ 	.word	0x00000850


	//----- nvinfo : EIATTR_CBANK_PARAM_SIZE
	.align		4
.L_69:
        /*0084*/ 	.byte	0x03, 0x19
        /*0086*/ 	.short	0x0024


	//----- nvinfo : EIATTR_PARAM_CBANK
	.align		4
        /*0088*/ 	.byte	0x04, 0x0a
        /*008a*/ 	.short	(.L_71 - .L_70)
	.align		4
.L_70:
        /*008c*/ 	.word	index@(.nv.constant0._Z12matmul_naivePKfS0_Pfiii)
        /*0090*/ 	.short	0x0380
        /*0092*/ 	.short	0x0024


	//----- nvinfo : EIATTR_SW_WAR
	.align		4
.L_71:
        /*0094*/ 	.byte	0x04, 0x36
        /*0096*/ 	.short	(.L_73 - .L_72)
.L_72:
        /*0098*/ 	.word	0x00000008
.L_73:


//--------------------- .nv.callgraph             --------------------------
	.section	.nv.callgraph,"",@"SHT_CUDA_CALLGRAPH"
	.align	4
	.sectionentsize	8
	.align		4
        /*0000*/ 	.word	0x00000000
	.align		4
        /*0004*/ 	.word	0xffffffff
	.align		4
        /*0008*/ 	.word	0x00000000
	.align		4
        /*000c*/ 	.word	0xfffffffe
	.align		4
        /*0010*/ 	.word	0x00000000
	.align		4
        /*0014*/ 	.word	0xfffffffd
	.align		4
        /*0018*/ 	.word	0x00000000
	.align		4
        /*001c*/ 	.word	0xfffffffc


//--------------------- .text._Z12matmul_tiledPKfS0_Pfi --------------------------
	.section	.text._Z12matmul_tiledPKfS0_Pfi,"ax",@progbits
	.align	128
        .global         _Z12matmul_tiledPKfS0_Pfi
        .type           _Z12matmul_tiledPKfS0_Pfi,@function
        .size           _Z12matmul_tiledPKfS0_Pfi,(.L_x_13 - _Z12matmul_tiledPKfS0_Pfi)
        .other          _Z12matmul_tiledPKfS0_Pfi,@"STO_CUDA_ENTRY STV_DEFAULT"
_Z12matmul_tiledPKfS0_Pfi:
.text._Z12matmul_tiledPKfS0_Pfi:
[----:B------:R-:W-:Y:S01]  /*0000*/  LDC R1, c[0x0][0x37c] ;  /* 0x0000df00ff017b82 */ /* 0x000fe20000000800 */
[----:B------:R-:W0:Y:S01]  /*0010*/  LDCU UR4, c[0x0][0x398] ;  /* 0x00007300ff0477ac */ /* 0x000e220008000800 */
[----:B------:R-:W1:Y:S01]  /*0020*/  S2R R2, SR_CTAID.Y ;  /* 0x0000000000027919 */ /* 0x000e620000002600 */
[----:B------:R-:W-:Y:S01]  /*0030*/  HFMA2 R23, -RZ, RZ, 0, 0 ;  /* 0x00000000ff177431 */ /* 0x000fe200000001ff */
[----:B------:R-:W2:Y:S01]  /*0040*/  LDCU.64 UR8, c[0x0][0x358] ;  /* 0x00006b00ff0877ac */ /* 0x000ea20008000a00 */
[----:B------:R-:W1:Y:S01]  /*0050*/  S2R R7, SR_TID.Y ;  /* 0x0000000000077919 */ /* 0x000e620000002200 */
[----:B------:R-:W3:Y:S01]  /*0060*/  S2R R8, SR_CTAID.X ;  /* 0x0000000000087919 */ /* 0x000ee20000002500 */
[----:B------:R-:W3:Y:S01]  /*0070*/  S2R R3, SR_TID.X ;  /* 0x0000000000037919 */ /* 0x000ee20000002100 */
[----:B0-----:R-:W-:-:S04]  /*0080*/  MOV R0, UR4 ;  /* 0x0000000400007c02 */ /* 0x001fc80008000f00 */
[----:B------:R-:W-:Y:S02]  /*0090*/  ISETP.GE.AND P0, PT, R0, 0x1, PT ;  /* 0x000000010000780c */ /* 0x000fe40003f06270 */
[----:B-1----:R-:W-:Y:S02]  /*00a0*/  LEA R2, R2, R7, 0x4 ;  /* 0x0000000702027211 */ /* 0x002fe400078e20ff */
[----:B---3--:R-:W-:-:S09]  /*00b0*/  LEA R5, R8, R3, 0x4 ;  /* 0x0000000308057211 */ /* 0x008fd200078e20ff */
[----:B--2---:R-:W-:Y:S05]  /*00c0*/  @!P0 BRA `(.L_x_0) ;  /* 0x0000000400348947 */ /* 0x004fea0003800000 */
[----:B------:R-:W0:Y:S01]  /*00d0*/  S2UR UR6, SR_CgaCtaId ;  /* 0x00000000000679c3 */ /* 0x000e220000008800 */
[----:B------:R-:W-:Y:S01]  /*00e0*/  UMOV UR4, 0x400 ;  /* 0x0000040000047882 */ /* 0x000fe20000000000 */
[----:B------:R-:W-:Y:S01]  /*00f0*/  IADD3 R4, PT, PT, R0, 0xf, RZ ;  /* 0x0000000f00047810 */ /* 0x000fe20007ffe0ff */
[----:B------:R-:W-:Y:S01]  /*0100*/  UIADD3 UR5, UPT, UPT, UR4, 0x400, URZ ;  /* 0x0000040004057890 */ /* 0x000fe2000fffe0ff */
[-C--:B------:R-:W-:Y:S01]  /*0110*/  IMAD R17, R7, R0.reuse, R3 ;  /* 0x0000000007117224 */ /* 0x080fe200078e0203 */
[----:B------:R-:W-:Y:S02]  /*0120*/  MOV R23, RZ ;  /* 0x000000ff00177202 */ /* 0x000fe40000000f00 */
[----:B------:R-:W-:Y:S01]  /*0130*/  SHF.R.U32.HI R19, RZ, 0x4, R4 ;  /* 0x00000004ff137819 */ /* 0x000fe20000011604 */
[----:B------:R-:W1:Y:S01]  /*0140*/  LDC R6, c[0x0][0x398] ;  /* 0x0000e600ff067b82 */ /* 0x000e620000000800 */
[----:B------:R-:W-:Y:S02]  /*0150*/  IMAD R17, R8, 0x10, R17 ;  /* 0x0000001008117824 */ /* 0x000fe400078e0211 */
[----:B------:R-:W-:Y:S01]  /*0160*/  IMAD R4, R2, R0, R3 ;  /* 0x0000000002047224 */ /* 0x000fe200078e0203 */
[----:B------:R-:W-:Y:S01]  /*0170*/  IADD3 R19, PT, PT, -R19, RZ, RZ ;  /* 0x000000ff13137210 */ /* 0x000fe20007ffe1ff */
[----:B0-----:R-:W-:-:S02]  /*0180*/  ULEA UR5, UR6, UR5, 0x18 ;  /* 0x0000000506057291 */ /* 0x001fc4000f8ec0ff */
[----:B------:R-:W-:-:S04]  /*0190*/  ULEA UR4, UR6, UR4, 0x18 ;  /* 0x0000000406047291 */ /* 0x000fc8000f8ec0ff */
[----:B------:R-:W-:Y:S02]  /*01a0*/  LEA R20, R3, UR5, 0x2 ;  /* 0x0000000503147c11 */ /* 0x000fe4000f8e10ff */
[----:B------:R-:W-:-:S03]  /*01b0*/  LEA R18, R7, UR4, 0x6 ;  /* 0x0000000407127c11 */ /* 0x000fc6000f8e30ff */
[----:B------:R-:W-:Y:S01]  /*01c0*/  IMAD R16, R7, 0x40, R20 ;  /* 0x0000004007107824 */ /* 0x000fe200078e0214 */
[----:B------:R-:W-:-:S07]  /*01d0*/  LEA R21, R3, R18, 0x2 ;  /* 0x0000001203157211 */ /* 0x000fce00078e10ff */
.L_x_1:
[----:B-1----:R-:W-:Y:S01]  /*01e0*/  MOV R0, R6 ;  /* 0x0000000600007202 */ /* 0x002fe20000000f00 */
[----:B------:R-:W-:Y:S01]  /*01f0*/  HFMA2 R22, -RZ, RZ, 0, 0 ;  /* 0x00000000ff167431 */ /* 0x000fe200000001ff */
[----:B------:R-:W-:Y:S02]  /*0200*/  VIMNMX.U32 R9, PT, PT, R2, R3, !PT ;  /* 0x0000000302097248 */ /* 0x000fe40007fe0000 */
[-C--:B------:R-:W-:Y:S02]  /*0210*/  ISETP.GE.U32.AND P0, PT, R7, R0.reuse, PT ;  /* 0x000000000700720c */ /* 0x080fe40003f06070 */
[-C--:B------:R-:W-:Y:S02]  /*0220*/  ISETP.GE.U32.AND P1, PT, R9, R0.reuse, PT ;  /* 0x000000000900720c */ /* 0x080fe40003f26070 */
[----:B------:R-:W-:Y:S02]  /*0230*/  ISETP.GE.OR P0, PT, R5, R0, P0 ;  /* 0x000000000500720c */ /* 0x000fe40000706670 */
[----:B------:R-:W-:-:S09]  /*0240*/  MOV R27, RZ ;  /* 0x000000ff001b7202 */ /* 0x000fd20000000f00 */
[----:B------:R-:W0:Y:S08]  /*0250*/  @!P1 LDC.64 R10, c[0x0][0x380] ;  /* 0x0000e000ff0a9b82 */ /* 0x000e300000000a00 */
[----:B------:R-:W1:Y:S01]  /*0260*/  @!P0 LDC.64 R8, c[0x0][0x388] ;  /* 0x0000e200ff088b82 */ /* 0x000e620000000a00 */
[----:B0-----:R-:W-:-:S05]  /*0270*/  @!P1 IMAD.WIDE.U32 R10, R4, 0x4, R10 ;  /* 0x00000004040a9825 */ /* 0x001fca00078e000a */
[----:B------:R-:W2:Y:S01]  /*0280*/  @!P1 LDG.E R22, desc[UR8][R10.64] ;  /* 0x000000080a169981 */ /* 0x000ea2000c1e1900 */
[----:B-1----:R-:W-:-:S05]  /*0290*/  @!P0 IMAD.WIDE.U32 R8, R17, 0x4, R8 ;  /* 0x0000000411088825 */ /* 0x002fca00078e0008 */
[----:B------:R-:W3:Y:S01]  /*02a0*/  @!P0 LDG.E R27, desc[UR8][R8.64] ;  /* 0x00000008081b8981 */ /* 0x000ee2000c1e1900 */
[----:B------:R-:W-:-:S05]  /*02b0*/  VIADD R19, R19, 0x1 ;  /* 0x0000000113137836 */ /* 0x000fca0000000000 */
[----:B------:R-:W-:Y:S02]  /*02c0*/  ISETP.NE.AND P0, PT, R19, RZ, PT ;  /* 0x000000ff1300720c */ /* 0x000fe40003f05270 */
[----:B------:R-:W-:Y:S02]  /*02d0*/  IADD3 R3, PT, PT, R3, 0x10, RZ ;  /* 0x0000001003037810 */ /* 0x000fe40007ffe0ff */
[----:B------:R-:W-:Y:S02]  /*02e0*/  IADD3 R7, PT, PT, R7, 0x10, RZ ;  /* 0x0000001007077810 */ /* 0x000fe40007ffe0ff */
[----:B------:R-:W-:Y:S02]  /*02f0*/  IADD3 R4, PT, PT, R4, 0x10, RZ ;  /* 0x0000001004047810 */ /* 0x000fe40007ffe0ff */
[----:B------:R-:W-:Y:S01]  /*0300*/  LEA R17, R0, R17, 0x4 ;  /* 0x0000001100117211 */ /* 0x000fe200078e20ff */
[----:B--2---:R-:W-:Y:S04]  /*0310*/  STS [R21], R22 ;  /* 0x0000001615007388 */ /* 0x004fe80000000800 */
[----:B---3--:R-:W-:Y:S01]  /*0320*/  STS [R16], R27 ;  /* 0x0000001b10007388 */ /* 0x008fe20000000800 */
[----:B------:R-:W-:Y:S06]  /*0330*/  BAR.SYNC.DEFER_BLOCKING 0x0 ;  /* 0x0000000000007b1d */ /* 0x000fec0000010000 */
[----:B------:R-:W-:Y:S04]  /*0340*/  LDS R26, [R20] ;  /* 0x00000000141a7984 */ /* 0x000fe80000000800 */
[----:B------:R-:W0:Y:S04]  /*0350*/  LDS.128 R12, [R18] ;  /* 0x00000000120c7984 */ /* 0x000e280000000c00 */
[----:B------:R-:W1:Y:S04]  /*0360*/  LDS R29, [R20+0x40] ;  /* 0x00004000141d7984 */ /* 0x000e680000000800 */
[----:B------:R-:W2:Y:S04]  /*0370*/  LDS R25, [R20+0x80] ;  /* 0x0000800014197984 */ /* 0x000ea80000000800 */
[----:B------:R-:W3:Y:S04]  /*0380*/  LDS R24, [R20+0xc0] ;  /* 0x0000c00014187984 */ /* 0x000ee80000000800 */
[----:B------:R-:W-:Y:S04]  /*0390*/  LDS.128 R8, [R18+0x10] ;  /* 0x0000100012087984 */ /* 0x000fe80000000c00 */
[----:B------:R-:W-:Y:S04]  /*03a0*/  LDS R22, [R20+0x140] ;  /* 0x0001400014167984 */ /* 0x000fe80000000800 */
[----:B------:R-:W-:Y:S01]  /*03b0*/  LDS R27, [R20+0x200] ;  /* 0x00020000141b7984 */ /* 0x000fe20000000800 */
[----:B0-----:R-:W-:-:S03]  /*03c0*/  FFMA R12, R12, R26, R23 ;  /* 0x0000001a0c0c7223 */ /* 0x001fc60000000017 */
[----:B------:R-:W0:Y:S01]  /*03d0*/  LDS R23, [R20+0x100] ;  /* 0x0001000014177984 */ /* 0x000e220000000800 */
[----:B-1----:R-:W-:-:S03]  /*03e0*/  FFMA R12, R29, R13, R12 ;  /* 0x0000000d1d0c7223 */ /* 0x002fc6000000000c */
[----:B------:R-:W-:Y:S01]  /*03f0*/  LDS R26, [R20+0x1c0] ;  /* 0x0001c000141a7984 */ /* 0x000fe20000000800 */
[----:B--2---:R-:W-:-:S03]  /*0400*/  FFMA R13, R25, R14, R12 ;  /* 0x0000000e190d7223 */ /* 0x004fc6000000000c */
[----:B------:R-:W1:Y:S01]  /*0410*/  LDS R25, [R20+0x180] ;  /* 0x0001800014197984 */ /* 0x000e620000000800 */
[----:B---3--:R-:W-:-:S03]  /*0420*/  FFMA R13, R24, R15, R13 ;  /* 0x0000000f180d7223 */ /* 0x008fc6000000000d */
[----:B------:R-:W-:Y:S01]  /*0430*/  LDS R24, [R20+0x240] ;  /* 0x0002400014187984 */ /* 0x000fe20000000800 */
[----:B0-----:R-:W-:-:S03]  /*0440*/  FFMA R23, R8, R23, R13 ;  /* 0x0000001708177223 */ /* 0x001fc6000000000d */
[----:B------:R-:W0:Y:S01]  /*0450*/  LDS.128 R12, [R18+0x20] ;  /* 0x00002000120c7984 */ /* 0x000e220000000c00 */
[----:B------:R-:W-:-:S03]  /*0460*/  FFMA R22, R22, R9, R23 ;  /* 0x0000000916167223 */ /* 0x000fc60000000017 */
[----:B------:R-:W2:Y:S01]  /*0470*/  LDS R23, [R20+0x280] ;  /* 0x0002800014177984 */ /* 0x000ea20000000800 */
[----:B-1----:R-:W-:-:S03]  /*0480*/  FFMA R25, R25, R10, R22 ;  /* 0x0000000a19197223 */ /* 0x002fc60000000016 */
[----:B------:R-:W1:Y:S01]  /*0490*/  LDS R22, [R20+0x2c0] ;  /* 0x0002c00014167984 */ /* 0x000e620000000800 */
[----:B------:R-:W-:-:S03]  /*04a0*/  FFMA R11, R26, R11, R25 ;  /* 0x0000000b1a0b7223 */ /* 0x000fc60000000019 */
[----:B------:R-:W-:Y:S01]  /*04b0*/  LDS R25, [R20+0x300] ;  /* 0x0003000014197984 */ /* 0x000fe20000000800 */
[----:B0-----:R-:W-:-:S03]  /*04c0*/  FFMA R27, R12, R27, R11 ;  /* 0x0000001b0c1b7223 */ /* 0x001fc6000000000b */
[----:B------:R-:W0:Y:S01]  /*04d0*/  LDS.128 R8, [R18+0x30] ;  /* 0x0000300012087984 */ /* 0x000e220000000c00 */
[----:B------:R-:W-:-:S03]  /*04e0*/  FFMA R24, R24, R13, R27 ;  /* 0x0000000d18187223 */ /* 0x000fc6000000001b */
[----:B------:R-:W3:Y:S04]  /*04f0*/  LDS R27, [R20+0x340] ;  /* 0x00034000141b7984 */ /* 0x000ee80000000800 */
[----:B------:R-:W4:Y:S04]  /*0500*/  LDS R13, [R20+0x380] ;  /* 0x00038000140d7984 */ /* 0x000f280000000800 */
[----:B------:R-:W5:Y:S01]  /*0510*/  LDS R12, [R20+0x3c0] ;  /* 0x0003c000140c7984 */ /* 0x000f620000000800 */
[----:B--2---:R-:W-:-:S04]  /*0520*/  FFMA R23, R23, R14, R24 ;  /* 0x0000000e17177223 */ /* 0x004fc80000000018 */
[----:B-1----:R-:W-:-:S04]  /*0530*/  FFMA R15, R22, R15, R23 ;  /* 0x0000000f160f7223 */ /* 0x002fc80000000017 */
[----:B0-----:R-:W-:-:S04]  /*0540*/  FFMA R8, R8, R25, R15 ;  /* 0x0000001908087223 */ /* 0x001fc8000000000f */
[----:B---3--:R-:W-:-:S04]  /*0550*/  FFMA R8, R27, R9, R8 ;  /* 0x000000091b087223 */ /* 0x008fc80000000008 */
[----:B----4-:R-:W-:-:S04]  /*0560*/  FFMA R13, R13, R10, R8 ;  /* 0x0000000a0d0d7223 */ /* 0x010fc80000000008 */
[----:B-----5:R-:W-:Y:S01]  /*0570*/  FFMA R23, R12, R11, R13 ;  /* 0x0000000b0c177223 */ /* 0x020fe2000000000d */
[----:B------:R-:W-:Y:S06]  /*0580*/  BAR.SYNC.DEFER_BLOCKING 0x0 ;  /* 0x0000000000007b1d */ /* 0x000fec0000010000 */
[----:B------:R-:W-:Y:S05]  /*0590*/  @P0 BRA `(.L_x_1) ;  /* 0xfffffffc00100947 */ /* 0x000fea000383ffff */
.L_x_0:
[----:B------:R-:W-:-:S04]  /*05a0*/  VIMNMX R3, PT, PT, R2, R5, !PT ;  /* 0x0000000502037248 */ /* 0x000fc80007fe0100 */
[----:B------:R-:W-:-:S13]  /*05b0*/  ISETP.GE.AND P0, PT, R3, R0, PT ;  /* 0x000000000300720c */ /* 0x000fda0003f06270 */
[----:B------:R-:W-:Y:S05]  /*05c0*/  @P0 EXIT ;  /* 0x000000000000094d */ /* 0x000fea0003800000 */
[----:B------:R-:W0:Y:S01]  /*05d0*/  LDC.64 R6, c[0x0][0x390] ;  /* 0x0000e400ff067b82 */ /* 0x000e220000000a00 */
[----:B------:R-:W-:-:S04]  /*05e0*/  IMAD R3, R2, R0, R5 ;  /* 0x0000000002037224 */ /* 0x000fc800078e0205 */
[----:B0-----:R-:W-:-:S05]  /*05f0*/  IMAD.WIDE R2, R3, 0x4, R6 ;  /* 0x0000000403027825 */ /* 0x001fca00078e0206 */
[----:B------:R-:W-:Y:S01]  /*0600*/  STG.E desc[UR8][R2.64], R23 ;  /* 0x0000001702007986 */ /* 0x000fe2000c101908 */
[----:B------:R-:W-:Y:S05]  /*0610*/  EXIT ;  /* 0x000000000000794d */ /* 0x000fea0003800000 */
.L_x_2:
[----:B------:R-:W-:-:S00]  /*0620*/  BRA `(.L_x_2) ;  /* 0xfffffffc00fc7947 */ /* 0x000fc0000383ffff */
[----:B------:R-:W-:-:S00]  /*0630*/  NOP ;  /* 0x0000000000007918 */ /* 0x000fc00000000000 */
        /* <DEDUP_REMOVED lines=12> */
.L_x_13:


//--------------------- .text._Z15matmul_gmemcoalPKfS0_Pfiii --------------------------
	.section	.text._Z15matmul_gmemcoalPKfS0_Pfiii,"ax",@progbits
	.align	128
        .global         _Z15matmul_gmemcoalPKfS0_Pfiii
        .type           _Z15matmul_gmemcoalPKfS0_Pfiii,@function
        .size           _Z15matmul_gmemcoalPKfS0_Pfiii,(.L_x_14 - _Z15matmul_gmemcoalPKfS0_Pfiii)
        .other          _Z15matmul_gmemcoalPKfS0_Pfiii,@"STO_CUDA_ENTRY STV_DEFAULT"
_Z15matmul_gmemcoalPKfS0_Pfiii:
.text._Z15matmul_gmemcoalPKfS0_Pfiii:
[----:B------:R-:W-:Y:S01]  /*0000*/  LDC R1, c[0x0][0x37c] ;  /* 0x0000df00ff017b82 */ /* 0x000fe20000000800 */
[----:B------:R-:W0:Y:S07]  /*0010*/  S2R R14, SR_TID.X ;  /* 0x00000000000e7919 */ /* 0x000e2e0000002100 */
[----:B------:R-:W1:Y:S01]  /*0020*/  S2UR UR4, SR_CTAID.X ;  /* 0x00000000000479c3 */ /* 0x000e620000002500 */
[----:B------:R-:W2:Y:S01]  /*0030*/  LDCU UR5, c[0x0][0x398] ;  /* 0x00007300ff0577ac */ /* 0x000ea20008000800 */
[----:B------:R-:W3:Y:S06]  /*0040*/  S2R R3, SR_CTAID.Y ;  /* 0x0000000000037919 */ /* 0x000eec0000002600 */
[----:B------:R-:W4:Y:S01]  /*0050*/  LDC R15, c[0x0][0x3a0] ;  /* 0x0000e800ff0f7b82 */ /* 0x000f220000000800 */
[----:B-1----:R-:W-:Y:S01]  /*0060*/  USHF.L.U32 UR4, UR4, 0x5, URZ ;  /* 0x0000000504047899 */ /* 0x002fe200080006ff */
[----:B0-----:R-:W-:-:S02]  /*0070*/  LOP3.LUT R0, R14, 0x1f, RZ, 0xc0, !PT ;  /* 0x0000001f0e007812 */ /* 0x001fc400078ec0ff */
[----:B------:R-:W-:Y:S02]  /*0080*/  SHF.R.U32.HI R14, RZ, 0x5, R14 ;  /* 0x00000005ff0e7819 */ /* 0x000fe4000001160e */
[----:B---3--:R-:W-:Y:S02]  /*0090*/  LEA R0, R3, R0, 0x5 ;  /* 0x0000000003007211 */ /* 0x008fe400078e28ff */
[----:B------:R-:W-:Y:S02]  /*00a0*/  LOP3.LUT R14, R14, UR4, RZ, 0xfc, !PT ;  /* 0x000000040e0e7c12 */ /* 0x000fe4000f8efcff */
[----:B----4-:R-:W-:-:S04]  /*00b0*/  ISETP.GE.AND P0, PT, R0, R15, PT ;  /* 0x0000000f0000720c */ /* 0x010fc80003f06270 */
[----:B--2---:R-:W-:-:S13]  /*00c0*/  ISETP.GE.OR P0, PT, R14, UR5, P0 ;  /* 0x000000050e007c0c */ /* 0x004fda0008706670 */
[----:B------:R-:W-:Y:S05]  /*00d0*/  @P0 EXIT ;  /* 0x000000000000094d */ /* 0x000fea0003800000 */
[----:B------:R-:W0:Y:S01]  /*00e0*/  LDC R17, c[0x0][0x39c] ;  /* 0x0000e700ff117b82 */ /* 0x000e220000000800 */
[----:B------:R-:W1:Y:S01]  /*00f0*/  LDCU.64 UR6, c[0x0][0x358] ;  /* 0x00006b00ff0677ac */ /* 0x000e620008000a00 */
[----:B------:R-:W-:Y:S01]  /*0100*/  HFMA2 R26, -RZ, RZ, 0, 0 ;  /* 0x00000000ff1a7431 */ /* 0x000fe200000001ff */
[----:B0-----:R-:W-:-:S13]  /*0110*/  ISETP.GE.AND P0, PT, R17, 0x1, PT ;  /* 0x000000011100780c */ /* 0x001fda0003f06270 */
[----:B-1----:R-:W-:Y:S05]  /*0120*/  @!P0 BRA `(.L_x_3) ;  /* 0x0000000400b88947 */ /* 0x002fea0003800000 */
[C---:B------:R-:W-:Y:S01]  /*0130*/  ISETP.GE.U32.AND P1, PT, R17.reuse, 0x8, PT ;  /* 0x000000081100780c */ /* 0x040fe20003f26070 */
[----:B------:R-:W-:Y:S01]  /*0140*/  IMAD R18, R14, R17, RZ ;  /* 0x000000110e127224 */ /* 0x000fe200078e02ff */
[----:B------:R-:W-:Y:S02]  /*0150*/  LOP3.LUT R25, R17, 0x7, RZ, 0xc0, !PT ;  /* 0x0000000711197812 */ /* 0x000fe400078ec0ff */
[----:B------:R-:W-:Y:S02]  /*0160*/  MOV R26, RZ ;  /* 0x000000ff001a7202 */ /* 0x000fe40000000f00 */
[----:B------:R-:W-:Y:S02]  /*0170*/  ISETP.NE.AND P0, PT, R25, RZ, PT ;  /* 0x000000ff1900720c */ /* 0x000fe40003f05270 */
[----:B------:R-:W-:-:S05]  /*0180*/  MOV R19, RZ ;  /* 0x000000ff00137202 */ /* 0x000fca0000000f00 */
[----:B------:R-:W-:Y:S06]  /*0190*/  @!P1 BRA `(.L_x_4) ;  /* 0x0000000000c49947 */ /* 0x000fec0003800000 */
[----:B------:R-:W0:Y:S01]  /*01a0*/  LDCU.64 UR4, c[0x0][0x380] ;  /* 0x00007000ff0477ac */ /* 0x000e220008000a00 */
[----:B------:R-:W-:Y:S02]  /*01b0*/  LOP3.LUT R19, R17, 0x7ffffff8, RZ, 0xc0, !PT ;  /* 0x7ffffff811137812 */ /* 0x000fe400078ec0ff */
[----:B------:R-:W-:Y:S02]  /*01c0*/  MOV R26, RZ ;  /* 0x000000ff001a7202 */ /* 0x000fe40000000f00 */
[----:B------:R-:W-:Y:S02]  /*01d0*/  MOV R16, R18 ;  /* 0x0000001200107202 */ /* 0x000fe40000000f00 */
[----:B------:R-:W-:Y:S02]  /*01e0*/  MOV R22, R0 ;  /* 0x0000000000167202 */ /* 0x000fe40000000f00 */
[----:B------:R-:W-:Y:S01]  /*01f0*/  IADD3 R20, PT, PT, -R19, RZ, RZ ;  /* 0x000000ff13147210 */ /* 0x000fe20007ffe1ff */
[----:B0-----:R-:W-:-:S04]  /*0200*/  UIADD3 UR4, UP0, UPT, UR4, 0x10, URZ ;  /* 0x0000001004047890 */ /* 0x001fc8000ff1e0ff */
[----:B------:R-:W-:-:S12]  /*0210*/  UIADD3.X UR5, UPT, UPT, URZ, UR5, URZ, UP0, !UPT ;  /* 0x00000005ff057290 */ /* 0x000fd800087fe4ff */
.L_x_5:
[----:B------:R-:W0:Y:S01]  /*0220*/  LDC.64 R12, c[0x0][0x388] ;  /* 0x0000e200ff0c7b82 */ /* 0x000e220000000a00 */
[----:B------:R-:W-:Y:S02]  /*0230*/  MOV R2, UR4 ;  /* 0x0000000400027c02 */ /* 0x000fe40008000f00 */
[----:B------:R-:W-:-:S03]  /*0240*/  MOV R3, UR5 ;  /* 0x0000000500037c02 */ /* 0x000fc60008000f00 */
[----:B------:R-:W-:-:S05]  /*0250*/  IMAD.WIDE R2, R16, 0x4, R2 ;  /* 0x0000000410027825 */ /* 0x000fca00078e0202 */
[----:B------:R-:W2:Y:S04]  /*0260*/  LDG.E R21, desc[UR6][R2.64+-0x10] ;  /* 0xfffff00602157981 */ /* 0x000ea8000c1e1900 */
[----:B------:R-:W3:Y:S04]  /*0270*/  LDG.E R23, desc[UR6][R2.64+-0xc] ;  /* 0xfffff40602177981 */ /* 0x000ee8000c1e1900 */
[----:B------:R-:W4:Y:S01]  /*0280*/  LDG.E R29, desc[UR6][R2.64+-0x8] ;  /* 0xfffff806021d7981 */ /* 0x000f22000c1e1900 */
[----:B0-----:R-:W-:-:S05]  /*0290*/  IMAD.WIDE R12, R22, 0x4, R12 ;  /* 0x00000004160c7825 */ /* 0x001fca00078e020c */
[----:B------:R0:W2:Y:S01]  /*02a0*/  LDG.E R24, desc[UR6][R12.64] ;  /* 0x000000060c187981 */ /* 0x0000a2000c1e1900 */
[----:B------:R-:W-:-:S04]  /*02b0*/  IMAD.WIDE R10, R15, 0x4, R12 ;  /* 0x000000040f0a7825 */ /* 0x000fc800078e020c */
[C---:B------:R-:W-:Y:S02]  /*02c0*/  IMAD.WIDE R4, R15.reuse, 0x4, R10 ;  /* 0x000000040f047825 */ /* 0x040fe400078e020a */
[----:B------:R-:W3:Y:S02]  /*02d0*/  LDG.E R10, desc[UR6][R10.64] ;  /* 0x000000060a0a7981 */ /* 0x000ee4000c1e1900 */
[C---:B------:R-:W-:Y:S02]  /*02e0*/  IMAD.WIDE R6, R15.reuse, 0x4, R4 ;  /* 0x000000040f067825 */ /* 0x040fe400078e0204 */
[----:B------:R1:W4:Y:S02]  /*02f0*/  LDG.E R28, desc[UR6][R4.64] ;  /* 0x00000006041c7981 */ /* 0x000324000c1e1900 */
[C---:B------:R-:W-:Y:S02]  /*0300*/  IMAD.WIDE R8, R15.reuse, 0x4, R6 ;  /* 0x000000040f087825 */ /* 0x040fe400078e0206 */
[----:B------:R-:W5:Y:S02]  /*0310*/  LDG.E R6, desc[UR6][R6.64] ;  /* 0x0000000606067981 */ /* 0x000f64000c1e1900 */
[----:B0-----:R-:W-:-:S05]  /*0320*/  IMAD.WIDE R12, R15, 0x4, R8 ;  /* 0x000000040f0c7825 */ /* 0x001fca00078e0208 */
[----:B------:R-:W5:Y:S04]  /*0330*/  LDG.E R11, desc[UR6][R12.64] ;  /* 0x000000060c0b7981 */ /* 0x000f68000c1e1900 */
[----:B------:R-:W5:Y:S04]  /*0340*/  LDG.E R7, desc[UR6][R8.64] ;  /* 0x0000000608077981 */ /* 0x000f68000c1e1900 */
[----:B------:R-:W5:Y:S04]  /*0350*/  LDG.E R9, desc[UR6][R2.64+-0x4] ;  /* 0xfffffc0602097981 */ /* 0x000f68000c1e1900 */
[----:B------:R-:W5:Y:S01]  /*0360*/  LDG.E R8, desc[UR6][R2.64+0x8] ;  /* 0x0000080602087981 */ /* 0x000f62000c1e1900 */
[----:B--2---:R-:W-:Y:S01]  /*0370*/  FFMA R24, R21, R24, R26 ;  /* 0x0000001815187223 */ /* 0x004fe2000000001a */
[----:B------:R-:W-:-:S02]  /*0380*/  IMAD.WIDE R26, R15, 0x4, R12 ;  /* 0x000000040f1a7825 */ /* 0x000fc400078e020c */
[----:B------:R-:W2:Y:S04]  /*0390*/  LDG.E R21, desc[UR6][R2.64] ;  /* 0x0000000602157981 */ /* 0x000ea8000c1e1900 */
[----:B------:R-:W2:Y:S01]  /*03a0*/  LDG.E R12, desc[UR6][R2.64+0x4] ;  /* 0x00000406020c7981 */ /* 0x000ea2000c1e1900 */
[----:B-1----:R-:W-:-:S03]  /*03b0*/  IMAD.WIDE R4, R15, 0x4, R26 ;  /* 0x000000040f047825 */ /* 0x002fc600078e021a */
[----:B------:R-:W2:Y:S04]  /*03c0*/  LDG.E R13, desc[UR6][R2.64+0xc] ;  /* 0x00000c06020d7981 */ /* 0x000ea8000c1e1900 */
[----:B------:R-:W2:Y:S04]  /*03d0*/  LDG.E R4, desc[UR6][R4.64] ;  /* 0x0000000604047981 */ /* 0x000ea8000c1e1900 */
[----:B------:R-:W2:Y:S01]  /*03e0*/  LDG.E R3, desc[UR6][R26.64] ;  /* 0x000000061a037981 */ /* 0x000ea2000c1e1900 */
[----:B---3--:R-:W-:Y:S01]  /*03f0*/  FFMA R10, R23, R10, R24 ;  /* 0x0000000a170a7223 */ /* 0x008fe20000000018 */
[----:B------:R-:W-:-:S03]  /*0400*/  IADD3 R20, PT, PT, R20, 0x8, RZ ;  /* 0x0000000814147810 */ /* 0x000fc60007ffe0ff */
[----:B----4-:R-:W-:Y:S01]  /*0410*/  FFMA R10, R29, R28, R10 ;  /* 0x0000001c1d0a7223 */ /* 0x010fe2000000000a */
[----:B------:R-:W-:Y:S02]  /*0420*/  ISETP.NE.AND P1, PT, R20, RZ, PT ;  /* 0x000000ff1400720c */ /* 0x000fe40003f25270 */
[----:B------:R-:W-:Y:S01]  /*0430*/  LEA R22, R15, R22, 0x3 ;  /* 0x000000160f167211 */ /* 0x000fe200078e18ff */
[----:B-----5:R-:W-:Y:S01]  /*0440*/  FFMA R6, R9, R6, R10 ;  /* 0x0000000609067223 */ /* 0x020fe2000000000a */
[----:B------:R-:W-:-:S03]  /*0450*/  IADD3 R16, PT, PT, R16, 0x8, RZ ;  /* 0x0000000810107810 */ /* 0x000fc60007ffe0ff */
[----:B--2---:R-:W-:-:S04]  /*0460*/  FFMA R7, R21, R7, R6 ;  /* 0x0000000715077223 */ /* 0x004fc80000000006 */
[----:B------:R-:W-:-:S04]  /*0470*/  FFMA R7, R12, R11, R7 ;  /* 0x0000000b0c077223 */ /* 0x000fc80000000007 */
[----:B------:R-:W-:-:S04]  /*0480*/  FFMA R8, R8, R3, R7 ;  /* 0x0000000308087223 */ /* 0x000fc80000000007 */
[----:B------:R-:W-:Y:S01]  /*0490*/  FFMA R26, R13, R4, R8 ;  /* 0x000000040d1a7223 */ /* 0x000fe20000000008 */
[----:B------:R-:W-:Y:S06]  /*04a0*/  @P1 BRA `(.L_x_5) ;  /* 0xfffffffc005c1947 */ /* 0x000fec000383ffff */
.L_x_4:
[----:B------:R-:W-:Y:S05]  /*04b0*/  @!P0 BRA `(.L_x_3) ;  /* 0x0000000000d48947 */ /* 0x000fea0003800000 */
[----:B------:R-:W-:Y:S02]  /*04c0*/  ISETP.GE.U32.AND P0, PT, R25, 0x4, PT ;  /* 0x000000041900780c */ /* 0x000fe40003f06070 */
[----:B------:R-:W-:-:S04]  /*04d0*/  LOP3.LUT R12, R17, 0x3, RZ, 0xc0, !PT ;  /* 0x00000003110c7812 */ /* 0x000fc800078ec0ff */
[----:B------:R-:W-:-:S07]  /*04e0*/  ISETP.NE.AND P1, PT, R12, RZ, PT ;  /* 0x000000ff0c00720c */ /* 0x000fce0003f25270 */
[----:B------:R-:W-:Y:S06]  /*04f0*/  @!P0 BRA `(.L_x_6) ;  /* 0x0000000000588947 */ /* 0x000fec0003800000 */
[----:B------:R-:W0:Y:S01]  /*0500*/  LDC.64 R8, c[0x0][0x388] ;  /* 0x0000e200ff087b82 */ /* 0x000e220000000a00 */
[----:B------:R-:W-:Y:S01]  /*0510*/  IMAD R7, R19, R15, R0 ;  /* 0x0000000f13077224 */ /* 0x000fe200078e0200 */
[----:B------:R-:W-:-:S06]  /*0520*/  IADD3 R5, PT, PT, R18, R19, RZ ;  /* 0x0000001312057210 */ /* 0x000fcc0007ffe0ff */
[----:B------:R-:W1:Y:S01]  /*0530*/  LDC.64 R2, c[0x0][0x380] ;  /* 0x0000e000ff027b82 */ /* 0x000e620000000a00 */
[----:B0-----:R-:W-:-:S04]  /*0540*/  IMAD.WIDE R8, R7, 0x4, R8 ;  /* 0x0000000407087825 */ /* 0x001fc800078e0208 */
[----:B------:R-:W-:Y:S02]  /*0550*/  IMAD.WIDE R10, R15, 0x4, R8 ;  /* 0x000000040f0a7825 */ /* 0x000fe400078e0208 */
[----:B------:R-:W2:Y:S02]  /*0560*/  LDG.E R8, desc[UR6][R8.64] ;  /* 0x0000000608087981 */ /* 0x000ea4000c1e1900 */
[----:B-1----:R-:W-:-:S04]  /*0570*/  IMAD.WIDE R2, R5, 0x4, R2 ;  /* 0x0000000405027825 */ /* 0x002fc800078e0202 */
[C---:B------:R-:W-:Y:S01]  /*0580*/  IMAD.WIDE R4, R15.reuse, 0x4, R10 ;  /* 0x000000040f047825 */ /* 0x040fe200078e020a */
[----:B------:R-:W2:Y:S04]  /*0590*/  LDG.E R13, desc[UR6][R2.64] ;  /* 0x00000006020d7981 */ /* 0x000ea8000c1e1900 */
[----:B------:R-:W3:Y:S01]  /*05a0*/  LDG.E R10, desc[UR6][R10.64] ;  /* 0x000000060a0a7981 */ /* 0x000ee2000c1e1900 */
[----:B------:R-:W-:-:S03]  /*05b0*/  IMAD.WIDE R6, R15, 0x4, R4 ;  /* 0x000000040f067825 */ /* 0x000fc600078e0204 */
[----:B------:R-:W3:Y:S04]  /*05c0*/  LDG.E R16, desc[UR6][R2.64+0x4] ;  /* 0x0000040602107981 */ /* 0x000ee8000c1e1900 */
[----:B------:R-:W4:Y:S04]  /*05d0*/  LDG.E R21, desc[UR6][R4.64] ;  /* 0x0000000604157981 */ /* 0x000f28000c1e1900 */
[----:B------:R-:W4:Y:S04]  /*05e0*/  LDG.E R20, desc[UR6][R2.64+0x8] ;  /* 0x0000080602147981 */ /* 0x000f28000c1e1900 */
[----:B------:R-:W5:Y:S04]  /*05f0*/  LDG.E R22, desc[UR6][R2.64+0xc] ;  /* 0x00000c0602167981 */ /* 0x000f68000c1e1900 */
[----:B------:R-:W5:Y:S01]  /*0600*/  LDG.E R6, desc[UR6][R6.64] ;  /* 0x0000000606067981 */ /* 0x000f62000c1e1900 */
[----:B------:R-:W-:Y:S01]  /*0610*/  IADD3 R19, PT, PT, R19, 0x4, RZ ;  /* 0x0000000413137810 */ /* 0x000fe20007ffe0ff */
[----:B--2---:R-:W-:-:S04]  /*0620*/  FFMA R13, R13, R8, R26 ;  /* 0x000000080d0d7223 */ /* 0x004fc8000000001a */
[----:B---3--:R-:W-:-:S04]  /*0630*/  FFMA R13, R16, R10, R13 ;  /* 0x0000000a100d7223 */ /* 0x008fc8000000000d */
[----:B----4-:R-:W-:-:S04]  /*0640*/  FFMA R13, R20, R21, R13 ;  /* 0x00000015140d7223 */ /* 0x010fc8000000000d */
[----:B-----5:R-:W-:-:S07]  /*0650*/  FFMA R26, R22, R6, R13 ;  /* 0x00000006161a7223 */ /* 0x020fce000000000d */
.L_x_6:
[----:B------:R-:W-:Y:S05]  /*0660*/  @!P1 BRA `(.L_x_3) ;  /* 0x0000000000689947 */ /* 0x000fea0003800000 */
[----:B------:R-:W0:Y:S01]  /*0670*/  LDC.64 R8, c[0x0][0x388] ;  /* 0x0000e200ff087b82 */ /* 0x000e220000000a00 */
[----:B------:R-:W-:Y:S02]  /*0680*/  ISETP.NE.AND P0, PT, R12, 0x1, PT ;  /* 0x000000010c00780c */ /* 0x000fe40003f05270 */
[----:B------:R-:W-:-:S04]  /*0690*/  LOP3.LUT R17, R17, 0x1, RZ, 0xc0, !PT ;  /* 0x0000000111117812 */ /* 0x000fc800078ec0ff */
[----:B------:R-:W-:Y:S01]  /*06a0*/  ISETP.NE.U32.AND P1, PT, R17, 0x1, PT ;  /* 0x000000011100780c */ /* 0x000fe20003f25070 */
[----:B------:R-:W1:Y:S06]  /*06b0*/  LDC.64 R6, c[0x0][0x380] ;  /* 0x0000e000ff067b82 */ /* 0x000e6c0000000a00 */
[C---:B------:R-:W-:Y:S01]  /*06c0*/  @P0 IMAD R13, R19.reuse, R15, R0 ;  /* 0x0000000f130d0224 */ /* 0x040fe200078e0200 */
[----:B------:R-:W-:Y:S01]  /*06d0*/  @P0 IADD3 R11, PT, PT, R18, R19, RZ ;  /* 0x00000013120b0210 */ /* 0x000fe20007ffe0ff */
[----:B------:R-:W2:Y:S01]  /*06e0*/  LDC.64 R4, c[0x0][0x380] ;  /* 0x0000e000ff047b82 */ /* 0x000ea20000000a00 */
[----:B------:R-:W-:-:S07]  /*06f0*/  @P0 IADD3 R19, PT, PT, R19, 0x2, RZ ;  /* 0x0000000213130810 */ /* 0x000fce0007ffe0ff */
[----:B------:R-:W3:Y:S01]  /*0700*/  LDC.64 R2, c[0x0][0x388] ;  /* 0x0000e200ff027b82 */ /* 0x000ee20000000a00 */
[----:B0-----:R-:W-:Y:S01]  /*0710*/  @P0 IMAD.WIDE R8, R13, 0x4, R8 ;  /* 0x000000040d080825 */ /* 0x001fe200078e0208 */
[----:B------:R-:W-:-:S03]  /*0720*/  @!P1 IADD3 R13, PT, PT, R18, R19, RZ ;  /* 0x00000013120d9210 */ /* 0x000fc60007ffe0ff */
[----:B------:R-:W-:Y:S01]  /*0730*/  @!P1 IMAD R19, R19, R15, R0 ;  /* 0x0000000f13139224 */ /* 0x000fe200078e0200 */
[----:B------:R-:W4:Y:S01]  /*0740*/  @P0 LDG.E R12, desc[UR6][R8.64] ;  /* 0x00000006080c0981 */ /* 0x000f22000c1e1900 */
[----:B-1----:R-:W-:-:S04]  /*0750*/  @P0 IMAD.WIDE R6, R11, 0x4, R6 ;  /* 0x000000040b060825 */ /* 0x002fc800078e0206 */
[----:B------:R-:W-:Y:S01]  /*0760*/  @P0 IMAD.WIDE R10, R15, 0x4, R8 ;  /* 0x000000040f0a0825 */ /* 0x000fe200078e0208 */
[----:B------:R-:W4:Y:S03]  /*0770*/  @P0 LDG.E R17, desc[UR6][R6.64] ;  /* 0x0000000606110981 */ /* 0x000f26000c1e1900 */
[----:B--2---:R-:W-:Y:S01]  /*0780*/  @!P1 IMAD.WIDE R4, R13, 0x4, R4 ;  /* 0x000000040d049825 */ /* 0x004fe200078e0204 */
[----:B------:R-:W2:Y:S04]  /*0790*/  @P0 LDG.E R21, desc[UR6][R6.64+0x4] ;  /* 0x0000040606150981 */ /* 0x000ea8000c1e1900 */
[----:B------:R-:W2:Y:S01]  /*07a0*/  @P0 LDG.E R10, desc[UR6][R10.64] ;  /* 0x000000060a0a0981 */ /* 0x000ea2000c1e1900 */
[----:B---3--:R-:W-:-:S03]  /*07b0*/  @!P1 IMAD.WIDE R2, R19, 0x4, R2 ;  /* 0x0000000413029825 */ /* 0x008fc600078e0202 */
[----:B------:R-:W3:Y:S04]  /*07c0*/  @!P1 LDG.E R5, desc[UR6][R4.64] ;  /* 0x0000000604059981 */ /* 0x000ee8000c1e1900 */
[----:B------:R-:W3:Y:S01]  /*07d0*/  @!P1 LDG.E R2, desc[UR6][R2.64] ;  /* 0x0000000602029981 */ /* 0x000ee2000c1e1900 */
[----:B----4-:R-:W-:-:S04]  /*07e0*/  @P0 FFMA R12, R17, R12, R26 ;  /* 0x0000000c110c0223 */ /* 0x010fc8000000001a */
[----:B--2---:R-:W-:-:S04]  /*07f0*/  @P0 FFMA R26, R21, R10, R12 ;  /* 0x0000000a151a0223 */ /* 0x004fc8000000000c */
[----:B---3--:R-:W-:-:S07]  /*0800*/  @!P1 FFMA R26, R5, R2, R26 ;  /* 0x00000002051a9223 */ /* 0x008fce000000001a */
.L_x_3:
[----:B------:R-:W0:Y:S01]  /*0810*/  LDC.64 R2, c[0x0][0x390] ;  /* 0x0000e400ff027b82 */ /* 0x000e220000000a00 */
[----:B------:R-:W-:-:S04]  /*0820*/  IMAD R15, R14, R15, R0 ;  /* 0x0000000f0e0f7224 */ /* 0x000fc800078e0200 */
[----:B0-----:R-:W-:-:S05]  /*0830*/  IMAD.WIDE R2, R15, 0x4, R2 ;  /* 0x000000040f027825 */ /* 0x001fca00078e0202 */
[----:B------:R-:W-:Y:S01]  /*0840*/  STG.E desc[UR6][R2.64], R26 ;  /* 0x0000001a02007986 */ /* 0x000fe2000c101906 */
[----:B------:R-:W-:Y:S05]  /*0850*/  EXIT ;  /* 0x000000000000794d */ /* 0x000fea0003800000 */
.L_x_7:
        /* <DEDUP_REMOVED lines=10> */
.L_x_14:


//--------------------- .text._Z12matmul_naivePKfS0_Pfiii --------------------------
	.section	.text._Z12matmul_naivePKfS0_Pfiii,"ax",@progbits
	.align	128
        .global         _Z12matmul_naivePKfS0_Pfiii
        .type           _Z12matmul_naivePKfS0_Pfiii,@function
        .size           _Z12matmul_naivePKfS0_Pfiii,(.L_x_15 - _Z12matmul_naivePKfS0_Pfiii)
        .other          _Z12matmul_naivePKfS0_Pfiii,@"STO_CUDA_ENTRY STV_DEFAULT"
_Z12matmul_naivePKfS0_Pfiii:
.text._Z12matmul_naivePKfS0_Pfiii:
[----:B------:R-:W-:Y:S01]  /*0000*/  LDC R1, c[0x0][0x37c] ;  /* 0x0000df00ff017b82 */ /* 0x000fe20000000800 */
[----:B------:R-:W0:Y:S07]  /*0010*/  S2R R5, SR_TID.Y ;  /* 0x0000000000057919 */ /* 0x000e2e0000002200 */
[----:B------:R-:W1:Y:S01]  /*0020*/  LDC R14, c[0x0][0x360] ;  /* 0x0000d800ff0e7b82 */ /* 0x000e620000000800 */
[----:B------:R-:W2:Y:S01]  /*0030*/  LDCU UR6, c[0x0][0x398] ;  /* 0x00007300ff0677ac */ /* 0x000ea20008000800 */
[----:B------:R-:W1:Y:S06]  /*0040*/  S2R R3, SR_TID.X ;  /* 0x0000000000037919 */ /* 0x000e6c0000002100 */
[----:B------:R-:W0:Y:S08]  /*0050*/  S2UR UR5, SR_CTAID.Y ;  /* 0x00000000000579c3 */ /* 0x000e300000002600 */
[----:B------:R-:W0:Y:S08]  /*0060*/  LDC R0, c[0x0][0x364] ;  /* 0x0000d900ff007b82 */ /* 0x000e300000000800 */
[----:B------:R-:W1:Y:S08]  /*0070*/  S2UR UR4, SR_CTAID.X ;  /* 0x00000000000479c3 */ /* 0x000e700000002500 */
[----:B------:R-:W3:Y:S01]  /*0080*/  LDC R15, c[0x0][0x3a0] ;  /* 0x0000e800ff0f7b82 */ /* 0x000ee20000000800 */
[----:B0-----:R-:W-:-:S02]  /*0090*/  IMAD R0, R0, UR5, R5 ;  /* 0x0000000500007c24 */ /* 0x001fc4000f8e0205 */
[----:B-1----:R-:W-:-:S03]  /*00a0*/  IMAD R14, R14, UR4, R3 ;  /* 0x000000040e0e7c24 */ /* 0x002fc6000f8e0203 */
[----:B---3--:R-:W-:-:S04]  /*00b0*/  ISETP.GE.AND P0, PT, R0, R15, PT ;  /* 0x0000000f0000720c */ /* 0x008fc80003f06270 */
        /* <DEDUP_REMOVED lines=22> */
.L_x_10:
        /* <DEDUP_REMOVED lines=41> */
.L_x_9:
        /* <DEDUP_REMOVED lines=27> */
.L_x_11:
        /* <DEDUP_REMOVED lines=27> */
.L_x_8:
[----:B------:R-:W0:Y:S01]  /*0810*/  LDC.64 R2, c[0x0][0x390] ;  /* 0x0000e400ff027b82 */ /* 0x000e220000000a00 */
[----:B------:R-:W-:-:S04]  /*0820*/  IMAD R15, R14, R15, R0 ;  /* 0x0000000f0e0f7224 */ /* 0x000fc800078e0200 */
[----:B0-----:R-:W-:-:S05]  /*0830*/  IMAD.WIDE R2, R15, 0x4, R2 ;  /* 0x000000040f027825 */ /* 0x001fca00078e0202 */
[----:B------:R-:W-:Y:S01]  /*0840*/  STG.E desc[UR6][R2.64], R26 ;  /* 0x0000001a02007986 */ /* 0x000fe2000c101906 */
[----:B------:R-:W-:Y:S05]  /*0850*/  EXIT ;  /* 0x000000000000794d */ /* 0x000fea0003800000 */
.L_x_12:
        /* <DEDUP_REMOVED lines=10> */
.L_x_15:


//--------------------- .nv.shared._Z12matmul_tiledPKfS0_Pfi --------------------------
	.section	.nv.shared._Z12matmul_tiledPKfS0_Pfi,"aw",@nobits
	.sectionflags	@""
	.align	4
.nv.shared._Z12matmul_tiledPKfS0_Pfi:
	.zero		3072


//--------------------- .nv.shared.reserved.0     --------------------------
	.section	.nv.shared.reserved.0,"aw",@nobits
	.weak		__nv_reservedSMEM_offset_0_alias
	.size		__nv_reservedSMEM_offset_0_alias, 0, 64
	.other		__nv_reservedSMEM_offset_0_alias,@"STO_CUDA_RESERVED_SHARED STV_DEFAULT"
__nv_reservedSMEM_offset_0_alias:
	.zero		0
	.zero		64


//--------------------- .nv.constant0._Z12matmul_tiledPKfS0_Pfi --------------------------
	.section	.nv.constant0._Z12matmul_tiledPKfS0_Pfi,"a",@progbits
	.sectionflags	@""
	.align	4
.nv.constant0._Z12matmul_tiledPKfS0_Pfi:
	.zero		924


//--------------------- .nv.constant0._Z15matmul_gmemcoalPKfS0_Pfiii --------------------------
	.section	.nv.constant0._Z15matmul_gmemcoalPKfS0_Pfiii,"a",@progbits
	.sectionflags	@""
	.align	4
.nv.constant0._Z15matmul_gmemcoalPKfS0_Pfiii:
	.zero		932


//--------------------- .nv.constant0._Z12matmul_naivePKfS0_Pfiii --------------------------
	.section	.nv.constant0._Z12matmul_naivePKfS0_Pfiii,"a",@progbits
	.sectionflags	@""
	.align	4
.nv.constant0._Z12matmul_naivePKfS0_Pfiii:
	.zero		932


//--------------------- SYMBOLS --------------------------

	.type		.nv.reservedSmem.offset0,@object
	.size		.nv.reservedSmem.offset0,0x4
	.type		.nv.reservedSmem.cap,@object
	.size		.nv.reservedSmem.cap,0x4
